//
// Generated by NVIDIA NVVM Compiler
//
// Compiler Build ID: CL-36424714
// Cuda compilation tools, release 13.0, V13.0.88
// Based on NVVM 20.0.0
//

.version 9.0
.target sm_100
.address_size 64

	// .globl	_Z3vcpIfEvPKT_S2_PS0_m
// _ZZ3vcpIfEvPKT_S2_PS0_mE3sv1 has been demoted
// _ZZ3vcpIfEvPKT_S2_PS0_mE3sv2 has been demoted

.visible .entry _Z3vcpIfEvPKT_S2_PS0_m(
	.param .u64 .ptr .align 1 _Z3vcpIfEvPKT_S2_PS0_m_param_0,
	.param .u64 .ptr .align 1 _Z3vcpIfEvPKT_S2_PS0_m_param_1,
	.param .u64 .ptr .align 1 _Z3vcpIfEvPKT_S2_PS0_m_param_2,
	.param .u64 _Z3vcpIfEvPKT_S2_PS0_m_param_3
)
{
	.reg .pred 	%p<5>;
	.reg .b16 	%rs<5>;
	.reg .b32 	%r<23>;
	.reg .b32 	%f<10>;
	.reg .b64 	%rd<18>;
	// demoted variable
	.shared .align 4 .b8 _ZZ3vcpIfEvPKT_S2_PS0_mE3sv1[768];
	// demoted variable
	.shared .align 4 .b8 _ZZ3vcpIfEvPKT_S2_PS0_mE3sv2[768];
	ld.param.u64 	%rd9, [_Z3vcpIfEvPKT_S2_PS0_m_param_0];
	ld.param.u64 	%rd10, [_Z3vcpIfEvPKT_S2_PS0_m_param_1];
	ld.param.u64 	%rd11, [_Z3vcpIfEvPKT_S2_PS0_m_param_2];
	ld.param.u64 	%rd12, [_Z3vcpIfEvPKT_S2_PS0_m_param_3];
	mov.u32 	%r1, %tid.x;
	mov.u32 	%r2, %ntid.x;
	mov.u32 	%r9, %ctaid.x;
	mad.lo.s32 	%r10, %r2, %r9, %r1;
	cvt.u64.u32 	%rd17, %r10;
	mul.lo.s64 	%rd2, %rd12, 3;
	setp.le.u64 	%p1, %rd2, %rd17;
	@%p1 bra 	$L__BB0_3;
	shl.b32 	%r11, %r1, 2;
	mov.u32 	%r12, _ZZ3vcpIfEvPKT_S2_PS0_mE3sv1;
	add.s32 	%r3, %r12, %r11;
	mov.u32 	%r13, _ZZ3vcpIfEvPKT_S2_PS0_mE3sv2;
	add.s32 	%r4, %r13, %r11;
	cvt.u16.u32 	%rs1, %r1;
	mul.hi.u16 	%rs2, %rs1, 21846;
	mul.lo.s16 	%rs3, %rs2, 3;
	sub.s16 	%rs4, %rs1, %rs3;
	cvt.u32.u16 	%r14, %rs4;
	setp.gt.u16 	%p2, %rs4, 1;
	selp.b32 	%r15, -8, 4, %p2;
	setp.eq.s16 	%p3, %rs4, 0;
	add.s32 	%r16, %r14, -1;
	selp.b32 	%r17, 2, %r16, %p3;
	add.s32 	%r5, %r3, %r15;
	sub.s32 	%r18, %r1, %r14;
	add.s32 	%r19, %r17, %r18;
	shl.b32 	%r20, %r19, 2;
	add.s32 	%r6, %r13, %r20;
	add.s32 	%r7, %r12, %r20;
	add.s32 	%r8, %r4, %r15;
	mov.u32 	%r21, %nctaid.x;
	mul.lo.s32 	%r22, %r21, %r2;
	cvt.u64.u32 	%rd3, %r22;
	cvta.to.global.u64 	%rd4, %rd9;
	cvta.to.global.u64 	%rd5, %rd10;
	cvta.to.global.u64 	%rd6, %rd11;
$L__BB0_2:
	shl.b64 	%rd13, %rd17, 2;
	add.s64 	%rd14, %rd4, %rd13;
	ld.global.nc.f32 	%f1, [%rd14];
	st.shared.f32 	[%r3], %f1;
	add.s64 	%rd15, %rd5, %rd13;
	ld.global.nc.f32 	%f2, [%rd15];
	st.shared.f32 	[%r4], %f2;
	bar.sync 	0;
	ld.shared.f32 	%f3, [%r5];
	ld.shared.f32 	%f4, [%r6];
	ld.shared.f32 	%f5, [%r7];
	ld.shared.f32 	%f6, [%r8];
	mul.f32 	%f7, %f3, %f4;
	mul.f32 	%f8, %f5, %f6;
	sub.f32 	%f9, %f7, %f8;
	add.s64 	%rd16, %rd6, %rd13;
	st.global.f32 	[%rd16], %f9;
	add.s64 	%rd17, %rd17, %rd3;
	setp.lt.u64 	%p4, %rd17, %rd2;
	@%p4 bra 	$L__BB0_2;
$L__BB0_3:
	ret;

}


// ===== COMPILED SASS (sm_100) =====

	.target	sm_100

	.elftype	@"ET_EXEC"


//--------------------- .note.nv.tkinfo           --------------------------
	.section	.note.nv.tkinfo,"",@"SHT_NOTE"
	.sectionflags	@"SHF_NOTE_NV_TKINFO"
	.tkinfo
        /*0018*/ 	.word	0x00000002
        /*0030*/ 	.string	""
        /*0030*/ 	.string	"ptxas"
        /*0030*/ 	.string	"Cuda compilation tools, release 13.0, V13.0.88"
        /*0030*/ 	.string	"Build cuda_13.0.r13.0/compiler.36424714_0"
        /*0030*/ 	.string	"-arch sm_100 -m 64 "



//--------------------- .note.nv.cuinfo           --------------------------
	.section	.note.nv.cuinfo,"",@"SHT_NOTE"
	.sectionflags	@"SHF_NOTE_NV_CUINFO"
        /*0018*/ 	.short	0x0002
        /*001a*/ 	.short	0x0064
        /*001c*/ 	.short	0x0082
	.zero		2


//--------------------- .nv.info                  --------------------------
	.section	.nv.info,"",@"SHT_CUDA_INFO"
	.align	4


	//----- nvinfo : EIATTR_REGCOUNT
	.align		4
        /*0000*/ 	.byte	0x04, 0x2f
        /*0002*/ 	.short	(.L_1 - .L_0)
	.align		4
.L_0:
        /*0004*/ 	.word	index@(_Z3vcpIfEvPKT_S2_PS0_m)
        /*0008*/ 	.word	0x00000015


	//----- nvinfo : EIATTR_FRAME_SIZE
	.align		4
.L_1:
        /*000c*/ 	.byte	0x04, 0x11
        /*000e*/ 	.short	(.L_3 - .L_2)
	.align		4
.L_2:
        /*0010*/ 	.word	index@(_Z3vcpIfEvPKT_S2_PS0_m)
        /*0014*/ 	.word	0x00000000


	//----- nvinfo : EIATTR_MIN_STACK_SIZE
	.align		4
.L_3:
        /*0018*/ 	.byte	0x04, 0x12
        /*001a*/ 	.short	(.L_5 - .L_4)
	.align		4
.L_4:
        /*001c*/ 	.word	index@(_Z3vcpIfEvPKT_S2_PS0_m)
        /*0020*/ 	.word	0x00000000
.L_5:


//--------------------- .nv.compat                --------------------------
	.section	.nv.compat,"",@"SHT_CUDA_COMPAT_INFO"
	.align	4
        /*0000*/ 	.byte	0x02, 0x09, 0x00, 0x00, 0x02, 0x02, 0x01, 0x00, 0x02, 0x05, 0x05, 0x00, 0x03, 0x07, 0x01, 0x01
        /*0010*/ 	.byte	0x02, 0x03, 0x00, 0x00, 0x02, 0x06, 0x01, 0x00, 0x04, 0x0b, 0x08, 0x00, 0x09, 0x00, 0x00, 0x00
        /*0020*/ 	.byte	0x00, 0x00, 0x00, 0x00


//--------------------- .nv.info._Z3vcpIfEvPKT_S2_PS0_m --------------------------
	.section	.nv.info._Z3vcpIfEvPKT_S2_PS0_m,"",@"SHT_CUDA_INFO"
	.sectionflags	@""
	.align	4


	//----- nvinfo : EIATTR_CUDA_API_VERSION
	.align		4
        /*0000*/ 	.byte	0x04, 0x37
        /*0002*/ 	.short	(.L_7 - .L_6)
.L_6:
        /*0004*/ 	.word	0x00000082


	//----- nvinfo : EIATTR_KPARAM_INFO
	.align		4
.L_7:
        /*0008*/ 	.byte	0x04, 0x17
        /*000a*/ 	.short	(.L_9 - .L_8)
.L_8:
        /*000c*/ 	.word	0x00000000
        /*0010*/ 	.short	0x0003
        /*0012*/ 	.short	0x0018
        /*0014*/ 	.byte	0x00, 0xf0, 0x21, 0x00


	//----- nvinfo : EIATTR_KPARAM_INFO
	.align		4
.L_9:
        /*0018*/ 	.byte	0x04, 0x17
        /*001a*/ 	.short	(.L_11 - .L_10)
.L_10:
        /*001c*/ 	.word	0x00000000
        /*0020*/ 	.short	0x0002
        /*0022*/ 	.short	0x0010
        /*0024*/ 	.byte	0x00, 0xf5, 0x21, 0x00


	//----- nvinfo : EIATTR_KPARAM_INFO
	.align		4
.L_11:
        /*0028*/ 	.byte	0x04, 0x17
        /*002a*/ 	.short	(.L_13 - .L_12)
.L_12:
        /*002c*/ 	.word	0x00000000
        /*0030*/ 	.short	0x0001
        /*0032*/ 	.short	0x0008
        /*0034*/ 	.byte	0x00, 0xf5, 0x21, 0x00


	//----- nvinfo : EIATTR_KPARAM_INFO
	.align		4
.L_13:
        /*0038*/ 	.byte	0x04, 0x17
        /*003a*/ 	.short	(.L_15 - .L_14)
.L_14:
        /*003c*/ 	.word	0x00000000
        /*0040*/ 	.short	0x0000
        /*0042*/ 	.short	0x0000
        /*0044*/ 	.byte	0x00, 0xf5, 0x21, 0x00


	//----- nvinfo : EIATTR_SPARSE_MMA_MASK
	.align		4
.L_15:
        /*0048*/ 	.byte	0x03, 0x50
        /*004a*/ 	.short	0x0000


	//----- nvinfo : EIATTR_MAXREG_COUNT
	.align		4
        /*004c*/ 	.byte	0x03, 0x1b
        /*004e*/ 	.short	0x00ff


	//----- nvinfo : EIATTR_NUM_BARRIERS
	.align		4
        /*0050*/ 	.byte	0x02, 0x4c
        /*0052*/ 	.byte	0x01
	.zero		1


	//----- nvinfo : EIATTR_MERCURY_ISA_VERSION
	.align		4
        /*0054*/ 	.byte	0x03, 0x5f
        /*0056*/ 	.short	0x0101


	//----- nvinfo : EIATTR_VRC_CTA_INIT_COUNT
	.align		4
        /*0058*/ 	.byte	0x02, 0x4a
	.zero		1
	.zero		1


	//----- nvinfo : EIATTR_EXIT_INSTR_OFFSETS
	.align		4
        /*005c*/ 	.byte	0x04, 0x1c
        /*005e*/ 	.short	(.L_17 - .L_16)


	//   ....[0]....
.L_16:
        /*0060*/ 	.word	0x000000c0


	//   ....[1]....
        /*0064*/ 	.word	0x000004a0


	//----- nvinfo : EIATTR_CRS_STACK_SIZE
	.align		4
.L_17:
        /*0068*/ 	.byte	0x04, 0x1e
        /*006a*/ 	.short	(.L_19 - .L_18)
.L_18:
        /*006c*/ 	.word	0x00000000


	//----- nvinfo : EIATTR_CBANK_PARAM_SIZE
	.align		4
.L_19:
        /*0070*/ 	.byte	0x03, 0x19
        /*0072*/ 	.short	0x0020


	//----- nvinfo : EIATTR_PARAM_CBANK
	.align		4
        /*0074*/ 	.byte	0x04, 0x0a
        /*0076*/ 	.short	(.L_21 - .L_20)
	.align		4
.L_20:
        /*0078*/ 	.word	index@(.nv.constant0._Z3vcpIfEvPKT_S2_PS0_m)
        /*007c*/ 	.short	0x0380
        /*007e*/ 	.short	0x0020


	//----- nvinfo : EIATTR_SW_WAR
	.align		4
.L_21:
        /*0080*/ 	.byte	0x04, 0x36
        /*0082*/ 	.short	(.L_23 - .L_22)
.L_22:
        /*0084*/ 	.word	0x00000008
.L_23:


//--------------------- .nv.callgraph             --------------------------
	.section	.nv.callgraph,"",@"SHT_CUDA_CALLGRAPH"
	.align	4
	.sectionentsize	8
	.align		4
        /*0000*/ 	.word	0x00000000
	.align		4
        /*0004*/ 	.word	0xffffffff
	.align		4
        /*0008*/ 	.word	0x00000000
	.align		4
        /*000c*/ 	.word	0xfffffffe
	.align		4
        /*0010*/ 	.word	0x00000000
	.align		4
        /*0014*/ 	.word	0xfffffffd
	.align		4
        /*0018*/ 	.word	0x00000000
	.align		4
        /*001c*/ 	.word	0xfffffffc


//--------------------- .text._Z3vcpIfEvPKT_S2_PS0_m --------------------------
	.section	.text._Z3vcpIfEvPKT_S2_PS0_m,"ax",@progbits
	.align	128
        .global         _Z3vcpIfEvPKT_S2_PS0_m
        .type           _Z3vcpIfEvPKT_S2_PS0_m,@function
        .size           _Z3vcpIfEvPKT_S2_PS0_m,(.L_x_2 - _Z3vcpIfEvPKT_S2_PS0_m)
        .other          _Z3vcpIfEvPKT_S2_PS0_m,@"STO_CUDA_ENTRY STV_DEFAULT"
_Z3vcpIfEvPKT_S2_PS0_m:
.text._Z3vcpIfEvPKT_S2_PS0_m:
[----:B------:R-:W-:Y:S01]  /*0000*/  LDC R1, c[0x0][0x37c] ;  /* 0x0000df00ff017b82 */ /* 0x000fe20000000800 */
[----:B------:R-:W0:Y:S01]  /*0010*/  S2R R5, SR_TID.X ;  /* 0x0000000000057919 */ /* 0x000e220000002100 */
[----:B------:R-:W1:Y:S01]  /*0020*/  LDCU.64 UR10, c[0x0][0x398] ;  /* 0x00007300ff0a77ac */ /* 0x000e620008000a00 */
[----:B------:R-:W0:Y:S01]  /*0030*/  S2R R0, SR_CTAID.X ;  /* 0x0000000000007919 */ /* 0x000e220000002500 */
[----:B------:R-:W0:Y:S01]  /*0040*/  LDCU UR9, c[0x0][0x360] ;  /* 0x00006c00ff0977ac */ /* 0x000e220008000800 */
[----:B-1----:R-:W-:Y:S02]  /*0050*/  UIMAD.WIDE.U32 UR4, UR10, 0x3, URZ ;  /* 0x000000030a0478a5 */ /* 0x002fe4000f8e00ff */
[----:B------:R-:W-:-:S04]  /*0060*/  UIMAD UR11, UR11, 0x3, URZ ;  /* 0x000000030b0b78a4 */ /* 0x000fc8000f8e02ff */
[----:B------:R-:W-:-:S06]  /*0070*/  UIADD3 UR11, UPT, UPT, UR5, UR11, URZ ;  /* 0x0000000b050b7290 */ /* 0x000fcc000fffe0ff */
[----:B------:R-:W-:Y:S02]  /*0080*/  IMAD.U32 R2, RZ, RZ, UR11 ;  /* 0x0000000bff027e24 */ /* 0x000fe4000f8e00ff */
[----:B0-----:R-:W-:-:S05]  /*0090*/  IMAD R0, R0, UR9, R5 ;  /* 0x0000000900007c24 */ /* 0x001fca000f8e0205 */
[----:B------:R-:W-:-:S04]  /*00a0*/  ISETP.LT.U32.AND P0, PT, R0, UR4, PT ;  /* 0x0000000400007c0c */ /* 0x000fc8000bf01070 */
[----:B------:R-:W-:-:S13]  /*00b0*/  ISETP.GT.U32.AND.EX P0, PT, R2, RZ, PT, P0 ;  /* 0x000000ff0200720c */ /* 0x000fda0003f04100 */
[----:B------:R-:W-:Y:S05]  /*00c0*/  @!P0 EXIT ;  /* 0x000000000000894d */ /* 0x000fea0003800000 */
[----:B------:R-:W-:Y:S01]  /*00d0*/  LOP3.LUT R2, R5, 0xffff, RZ, 0xc0, !PT ;  /* 0x0000ffff05027812 */ /* 0x000fe200078ec0ff */
[----:B------:R-:W0:Y:S01]  /*00e0*/  S2UR UR8, SR_CgaCtaId ;  /* 0x00000000000879c3 */ /* 0x000e220000008800 */
[----:B------:R-:W-:Y:S01]  /*00f0*/  UMOV UR6, 0x400 ;  /* 0x0000040000067882 */ /* 0x000fe20000000000 */
[----:B------:R-:W1:Y:S01]  /*0100*/  LDCU UR10, c[0x0][0x370] ;  /* 0x00006e00ff0a77ac */ /* 0x000e620008000800 */
[----:B------:R-:W-:Y:S02]  /*0110*/  IMAD.MOV.U32 R4, RZ, RZ, -0x8 ;  /* 0xfffffff8ff047424 */ /* 0x000fe400078e00ff */
[----:B------:R-:W-:Y:S01]  /*0120*/  IMAD R2, R2, 0x5556, RZ ;  /* 0x0000555602027824 */ /* 0x000fe200078e02ff */
[----:B------:R-:W-:Y:S01]  /*0130*/  UIADD3 UR7, UPT, UPT, UR6, 0x300, URZ ;  /* 0x0000030006077890 */ /* 0x000fe2000fffe0ff */
[----:B------:R-:W-:Y:S01]  /*0140*/  IMAD.MOV.U32 R15, RZ, RZ, R0 ;  /* 0x000000ffff0f7224 */ /* 0x000fe200078e0000 */
[----:B------:R-:W2:Y:S01]  /*0150*/  LDCU.64 UR12, c[0x0][0x358] ;  /* 0x00006b00ff0c77ac */ /* 0x000ea20008000a00 */
[----:B------:R-:W-:Y:S01]  /*0160*/  IMAD.MOV.U32 R18, RZ, RZ, RZ ;  /* 0x000000ffff127224 */ /* 0x000fe200078e00ff */
[----:B------:R-:W-:Y:S01]  /*0170*/  SHF.R.U32.HI R2, RZ, 0x10, R2 ;  /* 0x00000010ff027819 */ /* 0x000fe20000011602 */
[----:B------:R-:W3:Y:S03]  /*0180*/  LDCU.64 UR14, c[0x0][0x390] ;  /* 0x00007200ff0e77ac */ /* 0x000ee60008000a00 */
[----:B------:R-:W-:Y:S01]  /*0190*/  PRMT R2, R2, 0x9910, RZ ;  /* 0x0000991002027816 */ /* 0x000fe200000000ff */
[----:B------:R-:W4:Y:S04]  /*01a0*/  LDCU.128 UR16, c[0x0][0x380] ;  /* 0x00007000ff1077ac */ /* 0x000f280008000c00 */
[----:B------:R-:W-:-:S04]  /*01b0*/  IMAD R2, R2, 0x3, RZ ;  /* 0x0000000302027824 */ /* 0x000fc800078e02ff */
[----:B------:R-:W-:Y:S01]  /*01c0*/  IMAD.MOV R2, RZ, RZ, -R2 ;  /* 0x000000ffff027224 */ /* 0x000fe200078e0a02 */
[----:B0-----:R-:W-:Y:S02]  /*01d0*/  ULEA UR6, UR8, UR6, 0x18 ;  /* 0x0000000608067291 */ /* 0x001fe4000f8ec0ff */
[----:B------:R-:W-:Y:S02]  /*01e0*/  ULEA UR7, UR8, UR7, 0x18 ;  /* 0x0000000708077291 */ /* 0x000fe4000f8ec0ff */
[----:B------:R-:W-:Y:S01]  /*01f0*/  PRMT R2, R2, 0x7710, RZ ;  /* 0x0000771002027816 */ /* 0x000fe200000000ff */
[----:B-1----:R-:W-:Y:S01]  /*0200*/  UIMAD UR8, UR9, UR10, URZ ;  /* 0x0000000a090872a4 */ /* 0x002fe2000f8e02ff */
[C---:B------:R-:W-:Y:S02]  /*0210*/  LEA R0, R5.reuse, UR6, 0x2 ;  /* 0x0000000605007c11 */ /* 0x040fe4000f8e10ff */
[----:B------:R-:W-:Y:S01]  /*0220*/  LEA R8, R5, UR7, 0x2 ;  /* 0x0000000705087c11 */ /* 0x000fe2000f8e10ff */
[----:B------:R-:W-:-:S05]  /*0230*/  IMAD.IADD R2, R2, 0x1, R5 ;  /* 0x0000000102027824 */ /* 0x000fca00078e0205 */
[C---:B------:R-:W-:Y:S02]  /*0240*/  PRMT R3, R2.reuse, 0x9910, RZ ;  /* 0x0000991002037816 */ /* 0x040fe400000000ff */
[----:B------:R-:W-:Y:S02]  /*0250*/  LOP3.LUT R2, R2, 0xffff, RZ, 0xc0, !PT ;  /* 0x0000ffff02027812 */ /* 0x000fe400078ec0ff */
[----:B------:R-:W-:-:S03]  /*0260*/  ISETP.NE.AND P0, PT, R3, RZ, PT ;  /* 0x000000ff0300720c */ /* 0x000fc60003f05270 */
[----:B------:R-:W-:-:S05]  /*0270*/  VIADD R3, R2, 0xffffffff ;  /* 0xffffffff02037836 */ /* 0x000fca0000000000 */
[----:B------:R-:W-:Y:S02]  /*0280*/  SEL R3, R3, 0x2, P0 ;  /* 0x0000000203037807 */ /* 0x000fe40000000000 */
[----:B------:R-:W-:Y:S02]  /*0290*/  ISETP.GT.U32.AND P0, PT, R2, 0x1, PT ;  /* 0x000000010200780c */ /* 0x000fe40003f04070 */
[----:B------:R-:W-:Y:S02]  /*02a0*/  IADD3 R2, PT, PT, R3, R5, -R2 ;  /* 0x0000000503027210 */ /* 0x000fe40007ffe802 */
[----:B------:R-:W-:Y:S02]  /*02b0*/  SEL R3, R4, 0x4, P0 ;  /* 0x0000000404037807 */ /* 0x000fe40000000000 */
[C---:B------:R-:W-:Y:S02]  /*02c0*/  LEA R10, R2.reuse, UR7, 0x2 ;  /* 0x00000007020a7c11 */ /* 0x040fe4000f8e10ff */
[----:B------:R-:W-:Y:S01]  /*02d0*/  LEA R11, R2, UR6, 0x2 ;  /* 0x00000006020b7c11 */ /* 0x000fe2000f8e10ff */
[----:B------:R-:W-:-:S02]  /*02e0*/  IMAD.IADD R9, R0, 0x1, R3 ;  /* 0x0000000100097824 */ /* 0x000fc400078e0203 */
[----:B--234-:R-:W-:-:S07]  /*02f0*/  IMAD.IADD R12, R8, 0x1, R3 ;  /* 0x00000001080c7824 */ /* 0x01cfce00078e0203 */
.L_x_0:
[C---:B------:R-:W-:Y:S01]  /*0300*/  IMAD.SHL.U32 R2, R15.reuse, 0x4, RZ ;  /* 0x000000040f027824 */ /* 0x040fe200078e00ff */
[----:B------:R-:W-:-:S04]  /*0310*/  SHF.L.U64.HI R17, R15, 0x2, R18 ;  /* 0x000000020f117819 */ /* 0x000fc80000010212 */
[C---:B------:R-:W-:Y:S02]  /*0320*/  IADD3 R4, P0, PT, R2.reuse, UR16, RZ ;  /* 0x0000001002047c10 */ /* 0x040fe4000ff1e0ff */
[----:B------:R-:W-:Y:S02]  /*0330*/  IADD3 R6, P1, PT, R2, UR18, RZ ;  /* 0x0000001202067c10 */ /* 0x000fe4000ff3e0ff */
[C---:B------:R-:W-:Y:S02]  /*0340*/  IADD3.X R5, PT, PT, R17.reuse, UR17, RZ, P0, !PT ;  /* 0x0000001111057c10 */ /* 0x040fe400087fe4ff */
[----:B------:R-:W-:-:S04]  /*0350*/  IADD3.X R7, PT, PT, R17, UR19, RZ, P1, !PT ;  /* 0x0000001311077c10 */ /* 0x000fc80008ffe4ff */
[----:B------:R-:W2:Y:S04]  /*0360*/  LDG.E.CONSTANT R5, desc[UR12][R4.64] ;  /* 0x0000000c04057981 */ /* 0x000ea8000c1e9900 */
[----:B------:R-:W3:Y:S01]  /*0370*/  LDG.E.CONSTANT R7, desc[UR12][R6.64] ;  /* 0x0000000c06077981 */ /* 0x000ee2000c1e9900 */
[----:B------:R-:W-:Y:S05]  /*0380*/  WARPSYNC.ALL ;  /* 0x0000000000007948 */ /* 0x000fea0003800000 */
[----:B------:R-:W-:Y:S01]  /*0390*/  IADD3 R2, P0, PT, R2, UR14, RZ ;  /* 0x0000000e02027c10 */ /* 0x000fe2000ff1e0ff */
[----:B--2---:R-:W-:Y:S04]  /*03a0*/  STS [R0], R5 ;  /* 0x0000000500007388 */ /* 0x004fe80000000800 */
[----:B---3--:R-:W-:Y:S01]  /*03b0*/  STS [R8], R7 ;  /* 0x0000000708007388 */ /* 0x008fe20000000800 */
[----:B------:R-:W-:Y:S06]  /*03c0*/  BAR.SYNC.DEFER_BLOCKING 0x0 ;  /* 0x0000000000007b1d */ /* 0x000fec0000010000 */
[----:B------:R-:W-:Y:S04]  /*03d0*/  LDS R3, [R11] ;  /* 0x000000000b037984 */ /* 0x000fe80000000800 */
[----:B------:R-:W0:Y:S04]  /*03e0*/  LDS R16, [R12] ;  /* 0x000000000c107984 */ /* 0x000e280000000800 */
[----:B------:R-:W-:Y:S04]  /*03f0*/  LDS R13, [R9] ;  /* 0x00000000090d7984 */ /* 0x000fe80000000800 */
[----:B------:R-:W1:Y:S01]  /*0400*/  LDS R14, [R10] ;  /* 0x000000000a0e7984 */ /* 0x000e620000000800 */
[----:B0-----:R-:W-:Y:S01]  /*0410*/  FMUL R16, R3, R16 ;  /* 0x0000001003107220 */ /* 0x001fe20000400000 */
[----:B------:R-:W-:-:S02]  /*0420*/  IADD3.X R3, PT, PT, R17, UR15, RZ, P0, !PT ;  /* 0x0000000f11037c10 */ /* 0x000fc400087fe4ff */
[----:B------:R-:W-:Y:S01]  /*0430*/  IADD3 R15, P0, PT, R15, UR8, RZ ;  /* 0x000000080f0f7c10 */ /* 0x000fe2000ff1e0ff */
[----:B-1----:R-:W-:-:S04]  /*0440*/  FFMA R13, R13, R14, -R16 ;  /* 0x0000000e0d0d7223 */ /* 0x002fc80000000810 */
[----:B------:R-:W-:Y:S01]  /*0450*/  IMAD.X R18, RZ, RZ, R18, P0 ;  /* 0x000000ffff127224 */ /* 0x000fe200000e0612 */
[----:B------:R-:W-:Y:S01]  /*0460*/  ISETP.GE.U32.AND P0, PT, R15, UR4, PT ;  /* 0x000000040f007c0c */ /* 0x000fe2000bf06070 */
[----:B------:R0:W-:Y:S03]  /*0470*/  STG.E desc[UR12][R2.64], R13 ;  /* 0x0000000d02007986 */ /* 0x0001e6000c10190c */
[----:B------:R-:W-:-:S13]  /*0480*/  ISETP.GE.U32.AND.EX P0, PT, R18, UR11, PT, P0 ;  /* 0x0000000b12007c0c */ /* 0x000fda000bf06100 */
[----:B0-----:R-:W-:Y:S05]  /*0490*/  @!P0 BRA `(.L_x_0) ;  /* 0xfffffffc00988947 */ /* 0x001fea000383ffff */
[----:B------:R-:W-:Y:S05]  /*04a0*/  EXIT ;  /* 0x000000000000794d */ /* 0x000fea0003800000 */
.L_x_1:
[----:B------:R-:W-:-:S00]  /*04b0*/  BRA `(.L_x_1) ;  /* 0xfffffffc00fc7947 */ /* 0x000fc0000383ffff */
[----:B------:R-:W-:-:S00]  /*04c0*/  NOP ;  /* 0x0000000000007918 */ /* 0x000fc00000000000 */
        /* <DEDUP_REMOVED lines=11> */
.L_x_2:


//--------------------- .nv.shared._Z3vcpIfEvPKT_S2_PS0_m --------------------------
	.section	.nv.shared._Z3vcpIfEvPKT_S2_PS0_m,"aw",@nobits
	.sectionflags	@""
	.align	4
.nv.shared._Z3vcpIfEvPKT_S2_PS0_m:
	.zero		2560


//--------------------- .nv.shared.reserved.0     --------------------------
	.section	.nv.shared.reserved.0,"aw",@nobits
	.weak		__nv_reservedSMEM_offset_0_alias
	.size		__nv_reservedSMEM_offset_0_alias, 0, 64
	.other		__nv_reservedSMEM_offset_0_alias,@"STO_CUDA_RESERVED_SHARED STV_DEFAULT"
__nv_reservedSMEM_offset_0_alias:
	.zero		0
	.zero		64


//--------------------- .nv.constant0._Z3vcpIfEvPKT_S2_PS0_m --------------------------
	.section	.nv.constant0._Z3vcpIfEvPKT_S2_PS0_m,"a",@progbits
	.sectionflags	@""
	.align	4
.nv.constant0._Z3vcpIfEvPKT_S2_PS0_m:
	.zero		928


//--------------------- SYMBOLS --------------------------

	.type		.nv.reservedSmem.offset0,@object
	.size		.nv.reservedSmem.offset0,0x4
	.type		.nv.reservedSmem.cap,@object
	.size		.nv.reservedSmem.cap,0x4
